//
// Generated by NVIDIA NVVM Compiler
//
// Compiler Build ID: CL-36424714
// Cuda compilation tools, release 13.0, V13.0.88
// Based on NVVM 20.0.0
//

.version 9.0
.target sm_100
.address_size 64

	// .globl	_Z10matrixInitPdd

.visible .entry _Z10matrixInitPdd(
	.param .u64 .ptr .align 1 _Z10matrixInitPdd_param_0,
	.param .f64 _Z10matrixInitPdd_param_1
)
{
	.reg .pred 	%p<10>;
	.reg .b32 	%r<60>;
	.reg .b64 	%rd<17>;
	.reg .b64 	%fd<2>;

	ld.param.u64 	%rd2, [_Z10matrixInitPdd_param_0];
	ld.param.f64 	%fd1, [_Z10matrixInitPdd_param_1];
	cvta.to.global.u64 	%rd1, %rd2;
	mov.u32 	%r33, %ctaid.x;
	mov.u32 	%r1, %ntid.x;
	mov.u32 	%r34, %tid.x;
	mad.lo.s32 	%r53, %r33, %r1, %r34;
	mov.u32 	%r35, %ctaid.y;
	mov.u32 	%r36, %ntid.y;
	mov.u32 	%r37, %tid.y;
	mad.lo.s32 	%r3, %r35, %r36, %r37;
	mov.u32 	%r38, %nctaid.y;
	mul.lo.s32 	%r4, %r36, %r38;
	setp.gt.s32 	%p1, %r53, 4095;
	@%p1 bra 	$L__BB0_11;
	add.s32 	%r5, %r3, %r4;
	max.u32 	%r39, %r5, 32768;
	setp.lt.u32 	%p2, %r5, 32768;
	selp.u32 	%r40, 1, 0, %p2;
	add.s32 	%r41, %r5, %r40;
	sub.s32 	%r42, %r39, %r41;
	div.u32 	%r43, %r42, %r4;
	add.s32 	%r6, %r43, %r40;
	and.b32  	%r7, %r6, 3;
	shl.b32 	%r8, %r3, 12;
	add.s32 	%r9, %r5, %r4;
	add.s32 	%r10, %r9, %r4;
	shl.b32 	%r11, %r4, 2;
	mul.lo.s32 	%r12, %r4, 12288;
	shl.b32 	%r13, %r4, 14;
	shl.b32 	%r14, %r4, 13;
	mov.u32 	%r44, %nctaid.x;
	mul.lo.s32 	%r15, %r1, %r44;
$L__BB0_2:
	setp.gt.u32 	%p3, %r3, 32767;
	@%p3 bra 	$L__BB0_10;
	setp.eq.s32 	%p4, %r7, 3;
	mov.u32 	%r54, %r3;
	@%p4 bra 	$L__BB0_7;
	setp.eq.s32 	%p5, %r7, 0;
	add.s32 	%r45, %r8, %r53;
	mul.wide.s32 	%rd3, %r45, 8;
	add.s64 	%rd4, %rd1, %rd3;
	st.global.f64 	[%rd4], %fd1;
	mov.u32 	%r54, %r5;
	@%p5 bra 	$L__BB0_7;
	setp.eq.s32 	%p6, %r7, 1;
	shl.b32 	%r46, %r5, 12;
	add.s32 	%r47, %r46, %r53;
	mul.wide.s32 	%rd5, %r47, 8;
	add.s64 	%rd6, %rd1, %rd5;
	st.global.f64 	[%rd6], %fd1;
	mov.u32 	%r54, %r9;
	@%p6 bra 	$L__BB0_7;
	shl.b32 	%r48, %r9, 12;
	add.s32 	%r49, %r48, %r53;
	mul.wide.s32 	%rd7, %r49, 8;
	add.s64 	%rd8, %rd1, %rd7;
	st.global.f64 	[%rd8], %fd1;
	mov.u32 	%r54, %r10;
$L__BB0_7:
	setp.lt.u32 	%p7, %r6, 3;
	@%p7 bra 	$L__BB0_10;
	shl.b32 	%r50, %r54, 12;
	add.s32 	%r55, %r53, %r50;
	add.s32 	%r58, %r55, %r12;
	add.s32 	%r57, %r55, %r14;
	add.s32 	%r51, %r4, %r54;
	shl.b32 	%r52, %r51, 12;
	add.s32 	%r56, %r53, %r52;
$L__BB0_9:
	mul.wide.s32 	%rd9, %r55, 8;
	add.s64 	%rd10, %rd1, %rd9;
	st.global.f64 	[%rd10], %fd1;
	mul.wide.s32 	%rd11, %r56, 8;
	add.s64 	%rd12, %rd1, %rd11;
	st.global.f64 	[%rd12], %fd1;
	mul.wide.s32 	%rd13, %r57, 8;
	add.s64 	%rd14, %rd1, %rd13;
	st.global.f64 	[%rd14], %fd1;
	mul.wide.s32 	%rd15, %r58, 8;
	add.s64 	%rd16, %rd1, %rd15;
	st.global.f64 	[%rd16], %fd1;
	add.s32 	%r54, %r54, %r11;
	add.s32 	%r58, %r58, %r13;
	add.s32 	%r57, %r57, %r13;
	add.s32 	%r56, %r56, %r13;
	add.s32 	%r55, %r55, %r13;
	setp.lt.u32 	%p8, %r54, 32768;
	@%p8 bra 	$L__BB0_9;
$L__BB0_10:
	add.s32 	%r53, %r53, %r15;
	setp.lt.s32 	%p9, %r53, 4096;
	@%p9 bra 	$L__BB0_2;
$L__BB0_11:
	ret;

}
	// .globl	_Z9matrixAddPdS_S_
.visible .entry _Z9matrixAddPdS_S_(
	.param .u64 .ptr .align 1 _Z9matrixAddPdS_S__param_0,
	.param .u64 .ptr .align 1 _Z9matrixAddPdS_S__param_1,
	.param .u64 .ptr .align 1 _Z9matrixAddPdS_S__param_2
)
{
	.reg .pred 	%p<10>;
	.reg .b32 	%r<60>;
	.reg .b64 	%rd<35>;
	.reg .b64 	%fd<22>;

	ld.param.u64 	%rd4, [_Z9matrixAddPdS_S__param_0];
	ld.param.u64 	%rd5, [_Z9matrixAddPdS_S__param_1];
	ld.param.u64 	%rd6, [_Z9matrixAddPdS_S__param_2];
	cvta.to.global.u64 	%rd1, %rd6;
	cvta.to.global.u64 	%rd2, %rd5;
	cvta.to.global.u64 	%rd3, %rd4;
	mov.u32 	%r32, %ctaid.x;
	mov.u32 	%r1, %ntid.x;
	mov.u32 	%r33, %tid.x;
	mad.lo.s32 	%r53, %r32, %r1, %r33;
	mov.u32 	%r34, %ctaid.y;
	mov.u32 	%r35, %ntid.y;
	mov.u32 	%r36, %tid.y;
	mad.lo.s32 	%r3, %r34, %r35, %r36;
	mov.u32 	%r37, %nctaid.y;
	mul.lo.s32 	%r4, %r35, %r37;
	setp.gt.s32 	%p1, %r53, 4095;
	@%p1 bra 	$L__BB1_11;
	add.s32 	%r5, %r3, %r4;
	max.u32 	%r38, %r5, 32768;
	setp.lt.u32 	%p2, %r5, 32768;
	selp.u32 	%r39, 1, 0, %p2;
	add.s32 	%r40, %r5, %r39;
	sub.s32 	%r41, %r38, %r40;
	div.u32 	%r42, %r41, %r4;
	add.s32 	%r6, %r42, %r39;
	and.b32  	%r7, %r6, 3;
	add.s32 	%r8, %r5, %r4;
	add.s32 	%r9, %r8, %r4;
	shl.b32 	%r10, %r4, 2;
	mul.lo.s32 	%r11, %r4, 12288;
	shl.b32 	%r12, %r4, 14;
	shl.b32 	%r13, %r4, 13;
	mov.u32 	%r43, %nctaid.x;
	mul.lo.s32 	%r14, %r1, %r43;
$L__BB1_2:
	setp.gt.u32 	%p3, %r3, 32767;
	@%p3 bra 	$L__BB1_10;
	setp.eq.s32 	%p4, %r7, 3;
	mov.u32 	%r54, %r3;
	@%p4 bra 	$L__BB1_7;
	setp.eq.s32 	%p5, %r7, 0;
	shl.b32 	%r44, %r3, 12;
	add.s32 	%r45, %r44, %r53;
	mul.wide.s32 	%rd7, %r45, 8;
	add.s64 	%rd8, %rd3, %rd7;
	ld.global.f64 	%fd1, [%rd8];
	add.s64 	%rd9, %rd2, %rd7;
	ld.global.f64 	%fd2, [%rd9];
	add.f64 	%fd3, %fd1, %fd2;
	add.s64 	%rd10, %rd1, %rd7;
	st.global.f64 	[%rd10], %fd3;
	mov.u32 	%r54, %r5;
	@%p5 bra 	$L__BB1_7;
	setp.eq.s32 	%p6, %r7, 1;
	shl.b32 	%r46, %r5, 12;
	add.s32 	%r47, %r46, %r53;
	mul.wide.s32 	%rd11, %r47, 8;
	add.s64 	%rd12, %rd3, %rd11;
	ld.global.f64 	%fd4, [%rd12];
	add.s64 	%rd13, %rd2, %rd11;
	ld.global.f64 	%fd5, [%rd13];
	add.f64 	%fd6, %fd4, %fd5;
	add.s64 	%rd14, %rd1, %rd11;
	st.global.f64 	[%rd14], %fd6;
	mov.u32 	%r54, %r8;
	@%p6 bra 	$L__BB1_7;
	shl.b32 	%r48, %r8, 12;
	add.s32 	%r49, %r48, %r53;
	mul.wide.s32 	%rd15, %r49, 8;
	add.s64 	%rd16, %rd3, %rd15;
	ld.global.f64 	%fd7, [%rd16];
	add.s64 	%rd17, %rd2, %rd15;
	ld.global.f64 	%fd8, [%rd17];
	add.f64 	%fd9, %fd7, %fd8;
	add.s64 	%rd18, %rd1, %rd15;
	st.global.f64 	[%rd18], %fd9;
	mov.u32 	%r54, %r9;
$L__BB1_7:
	setp.lt.u32 	%p7, %r6, 3;
	@%p7 bra 	$L__BB1_10;
	shl.b32 	%r50, %r54, 12;
	add.s32 	%r55, %r53, %r50;
	add.s32 	%r58, %r55, %r11;
	add.s32 	%r57, %r55, %r13;
	add.s32 	%r51, %r4, %r54;
	shl.b32 	%r52, %r51, 12;
	add.s32 	%r56, %r53, %r52;
$L__BB1_9:
	mul.wide.s32 	%rd19, %r55, 8;
	add.s64 	%rd20, %rd3, %rd19;
	ld.global.f64 	%fd10, [%rd20];
	add.s64 	%rd21, %rd2, %rd19;
	ld.global.f64 	%fd11, [%rd21];
	add.f64 	%fd12, %fd10, %fd11;
	add.s64 	%rd22, %rd1, %rd19;
	st.global.f64 	[%rd22], %fd12;
	mul.wide.s32 	%rd23, %r56, 8;
	add.s64 	%rd24, %rd3, %rd23;
	ld.global.f64 	%fd13, [%rd24];
	add.s64 	%rd25, %rd2, %rd23;
	ld.global.f64 	%fd14, [%rd25];
	add.f64 	%fd15, %fd13, %fd14;
	add.s64 	%rd26, %rd1, %rd23;
	st.global.f64 	[%rd26], %fd15;
	mul.wide.s32 	%rd27, %r57, 8;
	add.s64 	%rd28, %rd3, %rd27;
	ld.global.f64 	%fd16, [%rd28];
	add.s64 	%rd29, %rd2, %rd27;
	ld.global.f64 	%fd17, [%rd29];
	add.f64 	%fd18, %fd16, %fd17;
	add.s64 	%rd30, %rd1, %rd27;
	st.global.f64 	[%rd30], %fd18;
	mul.wide.s32 	%rd31, %r58, 8;
	add.s64 	%rd32, %rd3, %rd31;
	ld.global.f64 	%fd19, [%rd32];
	add.s64 	%rd33, %rd2, %rd31;
	ld.global.f64 	%fd20, [%rd33];
	add.f64 	%fd21, %fd19, %fd20;
	add.s64 	%rd34, %rd1, %rd31;
	st.global.f64 	[%rd34], %fd21;
	add.s32 	%r54, %r54, %r10;
	add.s32 	%r58, %r58, %r12;
	add.s32 	%r57, %r57, %r12;
	add.s32 	%r56, %r56, %r12;
	add.s32 	%r55, %r55, %r12;
	setp.lt.u32 	%p8, %r54, 32768;
	@%p8 bra 	$L__BB1_9;
$L__BB1_10:
	add.s32 	%r53, %r53, %r14;
	setp.lt.s32 	%p9, %r53, 4096;
	@%p9 bra 	$L__BB1_2;
$L__BB1_11:
	ret;

}


// ===== COMPILED SASS (sm_100) =====

	.target	sm_100

	.elftype	@"ET_EXEC"


//--------------------- .note.nv.tkinfo           --------------------------
	.section	.note.nv.tkinfo,"",@"SHT_NOTE"
	.sectionflags	@"SHF_NOTE_NV_TKINFO"
	.tkinfo
        /*0018*/ 	.word	0x00000002
        /*0030*/ 	.string	""
        /*0030*/ 	.string	"ptxas"
        /*0030*/ 	.string	"Cuda compilation tools, release 13.0, V13.0.88"
        /*0030*/ 	.string	"Build cuda_13.0.r13.0/compiler.36424714_0"
        /*0030*/ 	.string	"-arch sm_100 -m 64 "



//--------------------- .note.nv.cuinfo           --------------------------
	.section	.note.nv.cuinfo,"",@"SHT_NOTE"
	.sectionflags	@"SHF_NOTE_NV_CUINFO"
        /*0018*/ 	.short	0x0002
        /*001a*/ 	.short	0x0064
        /*001c*/ 	.short	0x0082
	.zero		2


//--------------------- .nv.info                  --------------------------
	.section	.nv.info,"",@"SHT_CUDA_INFO"
	.align	4


	//----- nvinfo : EIATTR_REGCOUNT
	.align		4
        /*0000*/ 	.byte	0x04, 0x2f
        /*0002*/ 	.short	(.L_1 - .L_0)
	.align		4
.L_0:
        /*0004*/ 	.word	index@(_Z10matrixInitPdd)
        /*0008*/ 	.word	0x0000001d


	//----- nvinfo : EIATTR_FRAME_SIZE
	.align		4
.L_1:
        /*000c*/ 	.byte	0x04, 0x11
        /*000e*/ 	.short	(.L_3 - .L_2)
	.align		4
.L_2:
        /*0010*/ 	.word	index@(_Z10matrixInitPdd)
        /*0014*/ 	.word	0x00000000


	//----- nvinfo : EIATTR_REGCOUNT
	.align		4
.L_3:
        /*0018*/ 	.byte	0x04, 0x2f
        /*001a*/ 	.short	(.L_5 - .L_4)
	.align		4
.L_4:
        /*001c*/ 	.word	index@(_Z9matrixAddPdS_S_)
        /*0020*/ 	.word	0x00000020


	//----- nvinfo : EIATTR_FRAME_SIZE
	.align		4
.L_5:
        /*0024*/ 	.byte	0x04, 0x11
        /*0026*/ 	.short	(.L_7 - .L_6)
	.align		4
.L_6:
        /*0028*/ 	.word	index@(_Z9matrixAddPdS_S_)
        /*002c*/ 	.word	0x00000000


	//----- nvinfo : EIATTR_MIN_STACK_SIZE
	.align		4
.L_7:
        /*0030*/ 	.byte	0x04, 0x12
        /*0032*/ 	.short	(.L_9 - .L_8)
	.align		4
.L_8:
        /*0034*/ 	.word	index@(_Z9matrixAddPdS_S_)
        /*0038*/ 	.word	0x00000000


	//----- nvinfo : EIATTR_MIN_STACK_SIZE
	.align		4
.L_9:
        /*003c*/ 	.byte	0x04, 0x12
        /*003e*/ 	.short	(.L_11 - .L_10)
	.align		4
.L_10:
        /*0040*/ 	.word	index@(_Z10matrixInitPdd)
        /*0044*/ 	.word	0x00000000
.L_11:


//--------------------- .nv.compat                --------------------------
	.section	.nv.compat,"",@"SHT_CUDA_COMPAT_INFO"
	.align	4
        /*0000*/ 	.byte	0x02, 0x09, 0x00, 0x00, 0x02, 0x02, 0x01, 0x00, 0x02, 0x05, 0x05, 0x00, 0x03, 0x07, 0x01, 0x01
        /*0010*/ 	.byte	0x02, 0x03, 0x00, 0x00, 0x02, 0x06, 0x01, 0x00, 0x04, 0x0b, 0x08, 0x00, 0x01, 0x00, 0x00, 0x00
        /*0020*/ 	.byte	0x00, 0x00, 0x00, 0x00


//--------------------- .nv.info._Z9matrixAddPdS_S_ --------------------------
	.section	.nv.info._Z9matrixAddPdS_S_,"",@"SHT_CUDA_INFO"
	.sectionflags	@""
	.align	4


	//----- nvinfo : EIATTR_CUDA_API_VERSION
	.align		4
        /*0000*/ 	.byte	0x04, 0x37
        /*0002*/ 	.short	(.L_13 - .L_12)
.L_12:
        /*0004*/ 	.word	0x00000082


	//----- nvinfo : EIATTR_KPARAM_INFO
	.align		4
.L_13:
        /*0008*/ 	.byte	0x04, 0x17
        /*000a*/ 	.short	(.L_15 - .L_14)
.L_14:
        /*000c*/ 	.word	0x00000000
        /*0010*/ 	.short	0x0002
        /*0012*/ 	.short	0x0010
        /*0014*/ 	.byte	0x00, 0xf5, 0x21, 0x00


	//----- nvinfo : EIATTR_KPARAM_INFO
	.align		4
.L_15:
        /*0018*/ 	.byte	0x04, 0x17
        /*001a*/ 	.short	(.L_17 - .L_16)
.L_16:
        /*001c*/ 	.word	0x00000000
        /*0020*/ 	.short	0x0001
        /*0022*/ 	.short	0x0008
        /*0024*/ 	.byte	0x00, 0xf5, 0x21, 0x00


	//----- nvinfo : EIATTR_KPARAM_INFO
	.align		4
.L_17:
        /*0028*/ 	.byte	0x04, 0x17
        /*002a*/ 	.short	(.L_19 - .L_18)
.L_18:
        /*002c*/ 	.word	0x00000000
        /*0030*/ 	.short	0x0000
        /*0032*/ 	.short	0x0000
        /*0034*/ 	.byte	0x00, 0xf5, 0x21, 0x00


	//----- nvinfo : EIATTR_SPARSE_MMA_MASK
	.align		4
.L_19:
        /*0038*/ 	.byte	0x03, 0x50
        /*003a*/ 	.short	0x0000


	//----- nvinfo : EIATTR_MAXREG_COUNT
	.align		4
        /*003c*/ 	.byte	0x03, 0x1b
        /*003e*/ 	.short	0x00ff


	//----- nvinfo : EIATTR_MERCURY_ISA_VERSION
	.align		4
        /*0040*/ 	.byte	0x03, 0x5f
        /*0042*/ 	.short	0x0101


	//----- nvinfo : EIATTR_VRC_CTA_INIT_COUNT
	.align		4
        /*0044*/ 	.byte	0x02, 0x4a
	.zero		1
	.zero		1


	//----- nvinfo : EIATTR_EXIT_INSTR_OFFSETS
	.align		4
        /*0048*/ 	.byte	0x04, 0x1c
        /*004a*/ 	.short	(.L_21 - .L_20)


	//   ....[0]....
.L_20:
        /*004c*/ 	.word	0x000000c0


	//   ....[1]....
        /*0050*/ 	.word	0x00000860


	//----- nvinfo : EIATTR_CRS_STACK_SIZE
	.align		4
.L_21:
        /*0054*/ 	.byte	0x04, 0x1e
        /*0056*/ 	.short	(.L_23 - .L_22)
.L_22:
        /*0058*/ 	.word	0x00000000


	//----- nvinfo : EIATTR_CBANK_PARAM_SIZE
	.align		4
.L_23:
        /*005c*/ 	.byte	0x03, 0x19
        /*005e*/ 	.short	0x0018


	//----- nvinfo : EIATTR_PARAM_CBANK
	.align		4
        /*0060*/ 	.byte	0x04, 0x0a
        /*0062*/ 	.short	(.L_25 - .L_24)
	.align		4
.L_24:
        /*0064*/ 	.word	index@(.nv.constant0._Z9matrixAddPdS_S_)
        /*0068*/ 	.short	0x0380
        /*006a*/ 	.short	0x0018


	//----- nvinfo : EIATTR_SW_WAR
	.align		4
.L_25:
        /*006c*/ 	.byte	0x04, 0x36
        /*006e*/ 	.short	(.L_27 - .L_26)
.L_26:
        /*0070*/ 	.word	0x00000008
.L_27:


//--------------------- .nv.info._Z10matrixInitPdd --------------------------
	.section	.nv.info._Z10matrixInitPdd,"",@"SHT_CUDA_INFO"
	.sectionflags	@""
	.align	4


	//----- nvinfo : EIATTR_CUDA_API_VERSION
	.align		4
        /*0000*/ 	.byte	0x04, 0x37
        /*0002*/ 	.short	(.L_29 - .L_28)
.L_28:
        /*0004*/ 	.word	0x00000082


	//----- nvinfo : EIATTR_KPARAM_INFO
	.align		4
.L_29:
        /*0008*/ 	.byte	0x04, 0x17
        /*000a*/ 	.short	(.L_31 - .L_30)
.L_30:
        /*000c*/ 	.word	0x00000000
        /*0010*/ 	.short	0x0001
        /*0012*/ 	.short	0x0008
        /*0014*/ 	.byte	0x00, 0xf0, 0x21, 0x00


	//----- nvinfo : EIATTR_KPARAM_INFO
	.align		4
.L_31:
        /*0018*/ 	.byte	0x04, 0x17
        /*001a*/ 	.short	(.L_33 - .L_32)
.L_32:
        /*001c*/ 	.word	0x00000000
        /*0020*/ 	.short	0x0000
        /*0022*/ 	.short	0x0000
        /*0024*/ 	.byte	0x00, 0xf5, 0x21, 0x00


	//----- nvinfo : EIATTR_SPARSE_MMA_MASK
	.align		4
.L_33:
        /*0028*/ 	.byte	0x03, 0x50
        /*002a*/ 	.short	0x0000


	//----- nvinfo : EIATTR_MAXREG_COUNT
	.align		4
        /*002c*/ 	.byte	0x03, 0x1b
        /*002e*/ 	.short	0x00ff


	//----- nvinfo : EIATTR_MERCURY_ISA_VERSION
	.align		4
        /*0030*/ 	.byte	0x03, 0x5f
        /*0032*/ 	.short	0x0101


	//----- nvinfo : EIATTR_VRC_CTA_INIT_COUNT
	.align		4
        /*0034*/ 	.byte	0x02, 0x4a
	.zero		1
	.zero		1


	//----- nvinfo : EIATTR_EXIT_INSTR_OFFSETS
	.align		4
        /*0038*/ 	.byte	0x04, 0x1c
        /*003a*/ 	.short	(.L_35 - .L_34)


	//   ....[0]....
.L_34:
        /*003c*/ 	.word	0x000000c0


	//   ....[1]....
        /*0040*/ 	.word	0x00000600


	//----- nvinfo : EIATTR_CRS_STACK_SIZE
	.align		4
.L_35:
        /*0044*/ 	.byte	0x04, 0x1e
        /*0046*/ 	.short	(.L_37 - .L_36)
.L_36:
        /*0048*/ 	.word	0x00000000


	//----- nvinfo : EIATTR_CBANK_PARAM_SIZE
	.align		4
.L_37:
        /*004c*/ 	.byte	0x03, 0x19
        /*004e*/ 	.short	0x0010


	//----- nvinfo : EIATTR_PARAM_CBANK
	.align		4
        /*0050*/ 	.byte	0x04, 0x0a
        /*0052*/ 	.short	(.L_39 - .L_38)
	.align		4
.L_38:
        /*0054*/ 	.word	index@(.nv.constant0._Z10matrixInitPdd)
        /*0058*/ 	.short	0x0380
        /*005a*/ 	.short	0x0010


	//----- nvinfo : EIATTR_SW_WAR
	.align		4
.L_39:
        /*005c*/ 	.byte	0x04, 0x36
        /*005e*/ 	.short	(.L_41 - .L_40)
.L_40:
        /*0060*/ 	.word	0x00000008
.L_41:


//--------------------- .nv.callgraph             --------------------------
	.section	.nv.callgraph,"",@"SHT_CUDA_CALLGRAPH"
	.align	4
	.sectionentsize	8
	.align		4
        /*0000*/ 	.word	0x00000000
	.align		4
        /*0004*/ 	.word	0xffffffff
	.align		4
        /*0008*/ 	.word	0x00000000
	.align		4
        /*000c*/ 	.word	0xfffffffe
	.align		4
        /*0010*/ 	.word	0x00000000
	.align		4
        /*0014*/ 	.word	0xfffffffd
	.align		4
        /*0018*/ 	.word	0x00000000
	.align		4
        /*001c*/ 	.word	0xfffffffc


//--------------------- .text._Z9matrixAddPdS_S_  --------------------------
	.section	.text._Z9matrixAddPdS_S_,"ax",@progbits
	.align	128
        .global         _Z9matrixAddPdS_S_
        .type           _Z9matrixAddPdS_S_,@function
        .size           _Z9matrixAddPdS_S_,(.L_x_14 - _Z9matrixAddPdS_S_)
        .other          _Z9matrixAddPdS_S_,@"STO_CUDA_ENTRY STV_DEFAULT"
_Z9matrixAddPdS_S_:
.text._Z9matrixAddPdS_S_:
[----:B------:R-:W-:Y:S01]  /*0000*/  LDC R1, c[0x0][0x37c] ;  /* 0x0000df00ff017b82 */ /* 0x000fe20000000800 */
[----:B------:R-:W0:Y:S07]  /*0010*/  S2R R7, SR_TID.X ;  /* 0x0000000000077919 */ /* 0x000e2e0000002100 */
[----:B------:R-:W0:Y:S01]  /*0020*/  S2UR UR4, SR_CTAID.X ;  /* 0x00000000000479c3 */ /* 0x000e220000002500 */
[----:B------:R-:W1:Y:S07]  /*0030*/  S2R R0, SR_TID.Y ;  /* 0x0000000000007919 */ /* 0x000e6e0000002200 */
[----:B------:R-:W0:Y:S08]  /*0040*/  LDC R10, c[0x0][0x360] ;  /* 0x0000d800ff0a7b82 */ /* 0x000e300000000800 */
[----:B------:R-:W1:Y:S08]  /*0050*/  S2UR UR5, SR_CTAID.Y ;  /* 0x00000000000579c3 */ /* 0x000e700000002600 */
[----:B------:R-:W1:Y:S01]  /*0060*/  LDC R3, c[0x0][0x364] ;  /* 0x0000d900ff037b82 */ /* 0x000e620000000800 */
[----:B------:R-:W2:Y:S01]  /*0070*/  LDCU UR6, c[0x0][0x374] ;  /* 0x00006e80ff0677ac */ /* 0x000ea20008000800 */
[----:B0-----:R-:W-:-:S05]  /*0080*/  IMAD R7, R10, UR4, R7 ;  /* 0x000000040a077c24 */ /* 0x001fca000f8e0207 */
[----:B------:R-:W-:Y:S01]  /*0090*/  ISETP.GT.AND P0, PT, R7, 0xfff, PT ;  /* 0x00000fff0700780c */ /* 0x000fe20003f04270 */
[C---:B-1----:R-:W-:Y:S02]  /*00a0*/  IMAD R0, R3.reuse, UR5, R0 ;  /* 0x0000000503007c24 */ /* 0x042fe4000f8e0200 */
[----:B--2---:R-:W-:-:S10]  /*00b0*/  IMAD R3, R3, UR6, RZ ;  /* 0x0000000603037c24 */ /* 0x004fd4000f8e02ff */
[----:B------:R-:W-:Y:S05]  /*00c0*/  @P0 EXIT ;  /* 0x000000000000094d */ /* 0x000fea0003800000 */
[----:B------:R-:W0:Y:S01]  /*00d0*/  I2F.U32.RP R8, R3 ;  /* 0x0000000300087306 */ /* 0x000e220000209000 */
[-C--:B------:R-:W-:Y:S01]  /*00e0*/  IADD3 R2, PT, PT, R0, R3.reuse, RZ ;  /* 0x0000000300027210 */ /* 0x080fe20007ffe0ff */
[----:B------:R-:W-:Y:S01]  /*00f0*/  IMAD.MOV.U32 R4, RZ, RZ, RZ ;  /* 0x000000ffff047224 */ /* 0x000fe200078e00ff */
[----:B------:R-:W-:Y:S01]  /*0100*/  IADD3 R11, PT, PT, RZ, -R3, RZ ;  /* 0x80000003ff0b7210 */ /* 0x000fe20007ffe0ff */
[----:B------:R-:W1:Y:S01]  /*0110*/  LDCU UR4, c[0x0][0x370] ;  /* 0x00006e00ff0477ac */ /* 0x000e620008000800 */
[C---:B------:R-:W-:Y:S02]  /*0120*/  ISETP.GE.U32.AND P0, PT, R2.reuse, 0x8000, PT ;  /* 0x000080000200780c */ /* 0x040fe40003f06070 */
[----:B------:R-:W-:Y:S01]  /*0130*/  VIMNMX.U32 R9, PT, PT, R2, 0x8000, !PT ;  /* 0x0000800002097848 */ /* 0x000fe20007fe0000 */
[----:B------:R-:W2:Y:S01]  /*0140*/  LDCU.64 UR6, c[0x0][0x358] ;  /* 0x00006b00ff0677ac */ /* 0x000ea20008000a00 */
[----:B------:R-:W-:Y:S02]  /*0150*/  SEL R6, RZ, 0x1, P0 ;  /* 0x00000001ff067807 */ /* 0x000fe40000000000 */
[----:B------:R-:W-:Y:S01]  /*0160*/  ISETP.NE.U32.AND P2, PT, R3, RZ, PT ;  /* 0x000000ff0300720c */ /* 0x000fe20003f45070 */
[----:B0-----:R-:W0:Y:S02]  /*0170*/  MUFU.RCP R8, R8 ;  /* 0x0000000800087308 */ /* 0x001e240000001000 */
[----:B0-----:R-:W-:-:S06]  /*0180*/  IADD3 R5, PT, PT, R8, 0xffffffe, RZ ;  /* 0x0ffffffe08057810 */ /* 0x001fcc0007ffe0ff */
[----:B------:R-:W0:Y:S02]  /*0190*/  F2I.FTZ.U32.TRUNC.NTZ R5, R5 ;  /* 0x0000000500057305 */ /* 0x000e24000021f000 */
[----:B0-----:R-:W-:-:S04]  /*01a0*/  IMAD R11, R11, R5, RZ ;  /* 0x000000050b0b7224 */ /* 0x001fc800078e02ff */
[----:B------:R-:W-:Y:S01]  /*01b0*/  IMAD.HI.U32 R11, R5, R11, R4 ;  /* 0x0000000b050b7227 */ /* 0x000fe200078e0004 */
[----:B------:R-:W-:-:S05]  /*01c0*/  IADD3 R4, PT, PT, R9, -R2, -R6 ;  /* 0x8000000209047210 */ /* 0x000fca0007ffe806 */
[----:B------:R-:W-:-:S05]  /*01d0*/  IMAD.HI.U32 R5, R11, R4, RZ ;  /* 0x000000040b057227 */ /* 0x000fca00078e00ff */
[----:B------:R-:W-:-:S05]  /*01e0*/  IADD3 R8, PT, PT, -R5, RZ, RZ ;  /* 0x000000ff05087210 */ /* 0x000fca0007ffe1ff */
[----:B------:R-:W-:-:S05]  /*01f0*/  IMAD R4, R3, R8, R4 ;  /* 0x0000000803047224 */ /* 0x000fca00078e0204 */
[----:B------:R-:W-:-:S13]  /*0200*/  ISETP.GE.U32.AND P0, PT, R4, R3, PT ;  /* 0x000000030400720c */ /* 0x000fda0003f06070 */
[----:B------:R-:W-:Y:S01]  /*0210*/  @P0 IADD3 R4, PT, PT, -R3, R4, RZ ;  /* 0x0000000403040210 */ /* 0x000fe20007ffe1ff */
[----:B------:R-:W-:-:S03]  /*0220*/  @P0 VIADD R5, R5, 0x1 ;  /* 0x0000000105050836 */ /* 0x000fc60000000000 */
[----:B------:R-:W-:Y:S02]  /*0230*/  ISETP.GE.U32.AND P1, PT, R4, R3, PT ;  /* 0x000000030400720c */ /* 0x000fe40003f26070 */
[----:B------:R-:W-:-:S04]  /*0240*/  IADD3 R4, PT, PT, R3, R2, RZ ;  /* 0x0000000203047210 */ /* 0x000fc80007ffe0ff */
[----:B------:R-:W-:-:S07]  /*0250*/  IADD3 R8, PT, PT, R3, R4, RZ ;  /* 0x0000000403087210 */ /* 0x000fce0007ffe0ff */
[----:B------:R-:W-:Y:S02]  /*0260*/  @P1 IADD3 R5, PT, PT, R5, 0x1, RZ ;  /* 0x0000000105051810 */ /* 0x000fe40007ffe0ff */
[----:B------:R-:W-:-:S05]  /*0270*/  @!P2 LOP3.LUT R5, RZ, R3, RZ, 0x33, !PT ;  /* 0x00000003ff05a212 */ /* 0x000fca00078e33ff */
[----:B------:R-:W-:Y:S02]  /*0280*/  IMAD.IADD R5, R6, 0x1, R5 ;  /* 0x0000000106057824 */ /* 0x000fe400078e0205 */
[----:B-1----:R-:W-:-:S03]  /*0290*/  IMAD R6, R10, UR4, RZ ;  /* 0x000000040a067c24 */ /* 0x002fc6000f8e02ff */
[----:B--2---:R-:W-:-:S07]  /*02a0*/  LOP3.LUT R9, R5, 0x3, RZ, 0xc0, !PT ;  /* 0x0000000305097812 */ /* 0x004fce00078ec0ff */
.L_x_5:
[----:B------:R-:W-:Y:S01]  /*02b0*/  ISETP.GT.U32.AND P0, PT, R0, 0x7fff, PT ;  /* 0x00007fff0000780c */ /* 0x000fe20003f04070 */
[----:B------:R-:W-:-:S12]  /*02c0*/  BSSY.RECONVERGENT B0, `(.L_x_0) ;  /* 0x0000056000007945 */ /* 0x000fd80003800200 */
[----:B0123--:R-:W-:Y:S05]  /*02d0*/  @P0 BRA `(.L_x_1) ;  /* 0x0000000400500947 */ /* 0x00ffea0003800000 */
[----:B------:R-:W-:Y:S01]  /*02e0*/  ISETP.NE.AND P0, PT, R9, 0x3, PT ;  /* 0x000000030900780c */ /* 0x000fe20003f05270 */
[----:B------:R-:W-:Y:S01]  /*02f0*/  BSSY.RECONVERGENT B1, `(.L_x_2) ;  /* 0x0000025000017945 */ /* 0x000fe20003800200 */
[----:B------:R-:W-:-:S11]  /*0300*/  MOV R22, R0 ;  /* 0x0000000000167202 */ /* 0x000fd60000000f00 */
[----:B------:R-:W-:Y:S05]  /*0310*/  @!P0 BRA `(.L_x_3) ;  /* 0x0000000000888947 */ /* 0x000fea0003800000 */
[----:B------:R-:W0:Y:S01]  /*0320*/  LDC.64 R14, c[0x0][0x388] ;  /* 0x0000e200ff0e7b82 */ /* 0x000e220000000a00 */
[----:B------:R-:W-:-:S07]  /*0330*/  IMAD R25, R0, 0x1000, R7 ;  /* 0x0000100000197824 */ /* 0x000fce00078e0207 */
[----:B------:R-:W1:Y:S08]  /*0340*/  LDC.64 R12, c[0x0][0x380] ;  /* 0x0000e000ff0c7b82 */ /* 0x000e700000000a00 */
[----:B------:R-:W2:Y:S01]  /*0350*/  LDC.64 R10, c[0x0][0x390] ;  /* 0x0000e400ff0a7b82 */ /* 0x000ea20000000a00 */
[----:B0-----:R-:W-:-:S06]  /*0360*/  IMAD.WIDE R18, R25, 0x8, R14 ;  /* 0x0000000819127825 */ /* 0x001fcc00078e020e */
[----:B------:R-:W3:Y:S01]  /*0370*/  LDG.E.64 R18, desc[UR6][R18.64] ;  /* 0x0000000612127981 */ /* 0x000ee2000c1e1b00 */
[----:B-1----:R-:W-:-:S05]  /*0380*/  IMAD.WIDE R20, R25, 0x8, R12 ;  /* 0x0000000819147825 */ /* 0x002fca00078e020c */
[----:B------:R-:W3:Y:S01]  /*0390*/  LDG.E.64 R16, desc[UR6][R20.64] ;  /* 0x0000000614107981 */ /* 0x000ee2000c1e1b00 */
[----:B--2---:R-:W-:Y:S01]  /*03a0*/  IMAD.WIDE R24, R25, 0x8, R10 ;  /* 0x0000000819187825 */ /* 0x004fe200078e020a */
[----:B------:R-:W-:Y:S02]  /*03b0*/  ISETP.NE.AND P0, PT, R9, RZ, PT ;  /* 0x000000ff0900720c */ /* 0x000fe40003f05270 */
[----:B------:R-:W-:Y:S01]  /*03c0*/  MOV R22, R2 ;  /* 0x0000000200167202 */ /* 0x000fe20000000f00 */
[----:B---3--:R-:W-:-:S07]  /*03d0*/  DADD R16, R16, R18 ;  /* 0x0000000010107229 */ /* 0x008fce0000000012 */
[----:B------:R0:W-:Y:S03]  /*03e0*/  STG.E.64 desc[UR6][R24.64], R16 ;  /* 0x0000001018007986 */ /* 0x0001e6000c101b06 */
[----:B------:R-:W-:Y:S05]  /*03f0*/  @!P0 BRA `(.L_x_3) ;  /* 0x0000000000508947 */ /* 0x000fea0003800000 */
[----:B0-----:R-:W-:-:S05]  /*0400*/  LEA R25, R2, R7, 0xc ;  /* 0x0000000702197211 */ /* 0x001fca00078e60ff */
[----:B------:R-:W-:-:S04]  /*0410*/  IMAD.WIDE R18, R25, 0x8, R12 ;  /* 0x0000000819127825 */ /* 0x000fc800078e020c */
[C---:B------:R-:W-:Y:S02]  /*0420*/  IMAD.WIDE R16, R25.reuse, 0x8, R14 ;  /* 0x0000000819107825 */ /* 0x040fe400078e020e */
[----:B------:R-:W2:Y:S04]  /*0430*/  LDG.E.64 R18, desc[UR6][R18.64] ;  /* 0x0000000612127981 */ /* 0x000ea8000c1e1b00 */
[----:B------:R-:W2:Y:S01]  /*0440*/  LDG.E.64 R16, desc[UR6][R16.64] ;  /* 0x0000000610107981 */ /* 0x000ea2000c1e1b00 */
[----:B------:R-:W-:Y:S01]  /*0450*/  IMAD.WIDE R24, R25, 0x8, R10 ;  /* 0x0000000819187825 */ /* 0x000fe200078e020a */
[----:B------:R-:W-:Y:S02]  /*0460*/  ISETP.NE.AND P0, PT, R9, 0x1, PT ;  /* 0x000000010900780c */ /* 0x000fe40003f05270 */
[----:B------:R-:W-:Y:S01]  /*0470*/  MOV R22, R4 ;  /* 0x0000000400167202 */ /* 0x000fe20000000f00 */
[----:B--2---:R-:W-:-:S07]  /*0480*/  DADD R20, R18, R16 ;  /* 0x0000000012147229 */ /* 0x004fce0000000010 */
[----:B------:R1:W-:Y:S03]  /*0490*/  STG.E.64 desc[UR6][R24.64], R20 ;  /* 0x0000001418007986 */ /* 0x0003e6000c101b06 */
[----:B------:R-:W-:Y:S05]  /*04a0*/  @!P0 BRA `(.L_x_3) ;  /* 0x0000000000248947 */ /* 0x000fea0003800000 */
[----:B------:R-:W-:-:S04]  /*04b0*/  IMAD R19, R4, 0x1000, R7 ;  /* 0x0000100004137824 */ /* 0x000fc800078e0207 */
[----:B------:R-:W-:-:S04]  /*04c0*/  IMAD.WIDE R12, R19, 0x8, R12 ;  /* 0x00000008130c7825 */ /* 0x000fc800078e020c */
[C---:B------:R-:W-:Y:S02]  /*04d0*/  IMAD.WIDE R14, R19.reuse, 0x8, R14 ;  /* 0x00000008130e7825 */ /* 0x040fe400078e020e */
[----:B------:R-:W2:Y:S04]  /*04e0*/  LDG.E.64 R12, desc[UR6][R12.64] ;  /* 0x000000060c0c7981 */ /* 0x000ea8000c1e1b00 */
[----:B------:R-:W2:Y:S01]  /*04f0*/  LDG.E.64 R14, desc[UR6][R14.64] ;  /* 0x000000060e0e7981 */ /* 0x000ea2000c1e1b00 */
[----:B------:R-:W-:Y:S01]  /*0500*/  IMAD.WIDE R10, R19, 0x8, R10 ;  /* 0x00000008130a7825 */ /* 0x000fe200078e020a */
[----:B------:R-:W-:Y:S01]  /*0510*/  MOV R22, R8 ;  /* 0x0000000800167202 */ /* 0x000fe20000000f00 */
[----:B--2---:R-:W-:-:S07]  /*0520*/  DADD R16, R12, R14 ;  /* 0x000000000c107229 */ /* 0x004fce000000000e */
[----:B------:R2:W-:Y:S04]  /*0530*/  STG.E.64 desc[UR6][R10.64], R16 ;  /* 0x000000100a007986 */ /* 0x0005e8000c101b06 */
.L_x_3:
[----:B------:R-:W-:Y:S05]  /*0540*/  BSYNC.RECONVERGENT B1 ;  /* 0x0000000000017941 */ /* 0x000fea0003800200 */
.L_x_2:
[----:B------:R-:W-:-:S13]  /*0550*/  ISETP.GE.U32.AND P0, PT, R5, 0x3, PT ;  /* 0x000000030500780c */ /* 0x000fda0003f06070 */
[----:B------:R-:W-:Y:S05]  /*0560*/  @!P0 BRA `(.L_x_1) ;  /* 0x0000000000ac8947 */ /* 0x000fea0003800000 */
[----:B--2---:R-:W2:Y:S01]  /*0570*/  LDC.64 R10, c[0x0][0x390] ;  /* 0x0000e400ff0a7b82 */ /* 0x004ea20000000a00 */
[----:B0-----:R-:W-:Y:S02]  /*0580*/  IADD3 R16, PT, PT, R3, R22, RZ ;  /* 0x0000001603107210 */ /* 0x001fe40007ffe0ff */
[----:B-1----:R-:W-:-:S03]  /*0590*/  LEA R20, R22, R7, 0xc ;  /* 0x0000000716147211 */ /* 0x002fc600078e60ff */
[----:B------:R-:W-:Y:S01]  /*05a0*/  IMAD R23, R16, 0x1000, R7 ;  /* 0x0000100010177824 */ /* 0x000fe200078e0207 */
[C---:B------:R-:W-:Y:S01]  /*05b0*/  LEA R25, R3.reuse, R20, 0xd ;  /* 0x0000001403197211 */ /* 0x040fe200078e68ff */
[----:B------:R-:W0:Y:S01]  /*05c0*/  LDC.64 R12, c[0x0][0x380] ;  /* 0x0000e000ff0c7b82 */ /* 0x000e220000000a00 */
[----:B------:R-:W-:-:S07]  /*05d0*/  IMAD R21, R3, 0x3000, R20 ;  /* 0x0000300003157824 */ /* 0x000fce00078e0214 */
[----:B------:R-:W1:Y:S02]  /*05e0*/  LDC.64 R14, c[0x0][0x388] ;  /* 0x0000e200ff0e7b82 */ /* 0x000e640000000a00 */
.L_x_4:
[----:B0--3--:R-:W-:-:S04]  /*05f0*/  IMAD.WIDE R16, R20, 0x8, R12 ;  /* 0x0000000814107825 */ /* 0x009fc800078e020c */
[C---:B-1----:R-:W-:Y:S02]  /*0600*/  IMAD.WIDE R28, R20.reuse, 0x8, R14 ;  /* 0x00000008141c7825 */ /* 0x042fe400078e020e */
[----:B------:R-:W3:Y:S04]  /*0610*/  LDG.E.64 R16, desc[UR6][R16.64] ;  /* 0x0000000610107981 */ /* 0x000ee8000c1e1b00 */
[----:B------:R2:W3:Y:S02]  /*0620*/  LDG.E.64 R18, desc[UR6][R28.64] ;  /* 0x000000061c127981 */ /* 0x0004e4000c1e1b00 */
[----:B--2---:R-:W-:Y:S01]  /*0630*/  IMAD.WIDE R28, R20, 0x8, R10 ;  /* 0x00000008141c7825 */ /* 0x004fe200078e020a */
[----:B---3--:R-:W-:-:S03]  /*0640*/  DADD R18, R16, R18 ;  /* 0x0000000010127229 */ /* 0x008fc60000000012 */
[----:B------:R-:W-:-:S04]  /*0650*/  IMAD.WIDE R16, R23, 0x8, R12 ;  /* 0x0000000817107825 */ /* 0x000fc800078e020c */
[----:B------:R0:W-:Y:S04]  /*0660*/  STG.E.64 desc[UR6][R28.64], R18 ;  /* 0x000000121c007986 */ /* 0x0001e8000c101b06 */
[----:B------:R-:W2:Y:S01]  /*0670*/  LDG.E.64 R16, desc[UR6][R16.64] ;  /* 0x0000000610107981 */ /* 0x000ea2000c1e1b00 */
[----:B0-----:R-:W-:-:S05]  /*0680*/  IMAD.WIDE R18, R23, 0x8, R14 ;  /* 0x0000000817127825 */ /* 0x001fca00078e020e */
[----:B------:R0:W2:Y:S01]  /*0690*/  LDG.E.64 R26, desc[UR6][R18.64] ;  /* 0x00000006121a7981 */ /* 0x0000a2000c1e1b00 */
[----:B------:R-:W-:-:S04]  /*06a0*/  IMAD.WIDE R28, R25, 0x8, R14 ;  /* 0x00000008191c7825 */ /* 0x000fc800078e020e */
[----:B0-----:R-:W-:Y:S01]  /*06b0*/  IMAD.WIDE R18, R23, 0x8, R10 ;  /* 0x0000000817127825 */ /* 0x001fe200078e020a */
[----:B--2---:R-:W-:-:S03]  /*06c0*/  DADD R26, R16, R26 ;  /* 0x00000000101a7229 */ /* 0x004fc6000000001a */
[----:B------:R-:W-:-:S04]  /*06d0*/  IMAD.WIDE R16, R25, 0x8, R12 ;  /* 0x0000000819107825 */ /* 0x000fc800078e020c */
[----:B------:R0:W-:Y:S04]  /*06e0*/  STG.E.64 desc[UR6][R18.64], R26 ;  /* 0x0000001a12007986 */ /* 0x0001e8000c101b06 */
[----:B------:R-:W2:Y:S04]  /*06f0*/  LDG.E.64 R16, desc[UR6][R16.64] ;  /* 0x0000000610107981 */ /* 0x000ea8000c1e1b00 */
[----:B------:R-:W2:Y:S01]  /*0700*/  LDG.E.64 R28, desc[UR6][R28.64] ;  /* 0x000000061c1c7981 */ /* 0x000ea2000c1e1b00 */
[----:B0-----:R-:W-:Y:S01]  /*0710*/  IMAD.WIDE R26, R25, 0x8, R10 ;  /* 0x00000008191a7825 */ /* 0x001fe200078e020a */
[----:B--2---:R-:W-:-:S07]  /*0720*/  DADD R28, R16, R28 ;  /* 0x00000000101c7229 */ /* 0x004fce000000001c */
[----:B------:R0:W-:Y:S02]  /*0730*/  STG.E.64 desc[UR6][R26.64], R28 ;  /* 0x0000001c1a007986 */ /* 0x0001e4000c101b06 */
[----:B0-----:R-:W-:-:S04]  /*0740*/  IMAD.WIDE R28, R21, 0x8, R12 ;  /* 0x00000008151c7825 */ /* 0x001fc800078e020c */
[----:B------:R-:W-:Y:S01]  /*0750*/  IMAD.WIDE R26, R21, 0x8, R14 ;  /* 0x00000008151a7825 */ /* 0x000fe200078e020e */
[----:B------:R-:W2:Y:S04]  /*0760*/  LDG.E.64 R16, desc[UR6][R28.64] ;  /* 0x000000061c107981 */ /* 0x000ea8000c1e1b00 */
[----:B------:R-:W2:Y:S01]  /*0770*/  LDG.E.64 R18, desc[UR6][R26.64] ;  /* 0x000000061a127981 */ /* 0x000ea2000c1e1b00 */
[----:B------:R-:W-:-:S04]  /*0780*/  LEA R22, R3, R22, 0x2 ;  /* 0x0000001603167211 */ /* 0x000fc800078e10ff */
[----:B------:R-:W-:Y:S01]  /*0790*/  ISETP.GE.U32.AND P0, PT, R22, 0x8000, PT ;  /* 0x000080001600780c */ /* 0x000fe20003f06070 */
[C---:B------:R-:W-:Y:S01]  /*07a0*/  IMAD R25, R3.reuse, 0x4000, R25 ;  /* 0x0000400003197824 */ /* 0x040fe200078e0219 */
[C---:B------:R-:W-:Y:S02]  /*07b0*/  LEA R23, R3.reuse, R23, 0xe ;  /* 0x0000001703177211 */ /* 0x040fe400078e70ff */
[----:B------:R-:W-:Y:S01]  /*07c0*/  LEA R20, R3, R20, 0xe ;  /* 0x0000001403147211 */ /* 0x000fe200078e70ff */
[----:B--2---:R-:W-:Y:S01]  /*07d0*/  DADD R16, R16, R18 ;  /* 0x0000000010107229 */ /* 0x004fe20000000012 */
[----:B------:R-:W-:-:S06]  /*07e0*/  IMAD.WIDE R18, R21, 0x8, R10 ;  /* 0x0000000815127825 */ /* 0x000fcc00078e020a */
[----:B------:R3:W-:Y:S01]  /*07f0*/  STG.E.64 desc[UR6][R18.64], R16 ;  /* 0x0000001012007986 */ /* 0x0007e2000c101b06 */
[----:B------:R-:W-:Y:S01]  /*0800*/  LEA R21, R3, R21, 0xe ;  /* 0x0000001503157211 */ /* 0x000fe200078e70ff */
[----:B------:R-:W-:Y:S06]  /*0810*/  @!P0 BRA `(.L_x_4) ;  /* 0xfffffffc00748947 */ /* 0x000fec000383ffff */
.L_x_1:
[----:B------:R-:W-:Y:S05]  /*0820*/  BSYNC.RECONVERGENT B0 ;  /* 0x0000000000007941 */ /* 0x000fea0003800200 */
.L_x_0:
[----:B------:R-:W-:-:S04]  /*0830*/  IADD3 R7, PT, PT, R6, R7, RZ ;  /* 0x0000000706077210 */ /* 0x000fc80007ffe0ff */
[----:B------:R-:W-:-:S13]  /*0840*/  ISETP.GE.AND P0, PT, R7, 0x1000, PT ;  /* 0x000010000700780c */ /* 0x000fda0003f06270 */
[----:B------:R-:W-:Y:S05]  /*0850*/  @!P0 BRA `(.L_x_5) ;  /* 0xfffffff800948947 */ /* 0x000fea000383ffff */
[----:B------:R-:W-:Y:S05]  /*0860*/  EXIT ;  /* 0x000000000000794d */ /* 0x000fea0003800000 */
.L_x_6:
[----:B------:R-:W-:-:S00]  /*0870*/  BRA `(.L_x_6) ;  /* 0xfffffffc00fc7947 */ /* 0x000fc0000383ffff */
[----:B------:R-:W-:-:S00]  /*0880*/  NOP ;  /* 0x0000000000007918 */ /* 0x000fc00000000000 */
[----:B------:R-:W-:-:S00]  /*0890*/  NOP ;  /* 0x0000000000007918 */ /* 0x000fc00000000000 */
[----:B------:R-:W-:-:S00]  /*08a0*/  NOP ;  /* 0x0000000000007918 */ /* 0x000fc00000000000 */
[----:B------:R-:W-:-:S00]  /*08b0*/  NOP ;  /* 0x0000000000007918 */ /* 0x000fc00000000000 */
[----:B------:R-:W-:-:S00]  /*08c0*/  NOP ;  /* 0x0000000000007918 */ /* 0x000fc00000000000 */
[----:B------:R-:W-:-:S00]  /*08d0*/  NOP ;  /* 0x0000000000007918 */ /* 0x000fc00000000000 */
[----:B------:R-:W-:-:S00]  /*08e0*/  NOP ;  /* 0x0000000000007918 */ /* 0x000fc00000000000 */
[----:B------:R-:W-:-:S00]  /*08f0*/  NOP ;  /* 0x0000000000007918 */ /* 0x000fc00000000000 */
.L_x_14:


//--------------------- .text._Z10matrixInitPdd   --------------------------
	.section	.text._Z10matrixInitPdd,"ax",@progbits
	.align	128
        .global         _Z10matrixInitPdd
        .type           _Z10matrixInitPdd,@function
        .size           _Z10matrixInitPdd,(.L_x_15 - _Z10matrixInitPdd)
        .other          _Z10matrixInitPdd,@"STO_CUDA_ENTRY STV_DEFAULT"
_Z10matrixInitPdd:
.text._Z10matrixInitPdd:
        /* <DEDUP_REMOVED lines=14> */
[----:B------:R-:W-:Y:S01]  /*00e0*/  IADD3 R14, PT, PT, R0, R15, RZ ;  /* 0x0000000f000e7210 */ /* 0x000fe20007ffe0ff */
[----:B------:R-:W-:Y:S01]  /*00f0*/  IMAD.MOV R7, RZ, RZ, -R15 ;  /* 0x000000ffff077224 */ /* 0x000fe200078e0a0f */
[C---:B------:R-:W-:Y:S01]  /*0100*/  ISETP.NE.U32.AND P2, PT, R15.reuse, RZ, PT ;  /* 0x000000ff0f00720c */ /* 0x040fe20003f45070 */
[----:B------:R-:W-:Y:S01]  /*0110*/  IMAD.MOV.U32 R2, RZ, RZ, RZ ;  /* 0x000000ffff027224 */ /* 0x000fe200078e00ff */
[C---:B------:R-:W-:Y:S01]  /*0120*/  ISETP.GE.U32.AND P0, PT, R14.reuse, 0x8000, PT ;  /* 0x000080000e00780c */ /* 0x040fe20003f06070 */
[----:B------:R-:W1:Y:S01]  /*0130*/  LDCU UR4, c[0x0][0x370] ;  /* 0x00006e00ff0477ac */ /* 0x000e620008000800 */
[----:B------:R-:W-:Y:S02]  /*0140*/  VIMNMX.U32 R5, PT, PT, R14, 0x8000, !PT ;  /* 0x000080000e057848 */ /* 0x000fe40007fe0000 */
[----:B------:R-:W-:Y:S01]  /*0150*/  SEL R17, RZ, 0x1, P0 ;  /* 0x00000001ff117807 */ /* 0x000fe20000000000 */
[----:B------:R-:W2:Y:S01]  /*0160*/  LDCU.64 UR6, c[0x0][0x358] ;  /* 0x00006b00ff0677ac */ /* 0x000ea20008000a00 */
[C---:B------:R-:W-:Y:S01]  /*0170*/  IADD3 R16, PT, PT, R15.reuse, R14, RZ ;  /* 0x0000000e0f107210 */ /* 0x040fe20007ffe0ff */
[----:B0-----:R-:W0:Y:S03]  /*0180*/  MUFU.RCP R4, R4 ;  /* 0x0000000400047308 */ /* 0x001e260000001000 */
[----:B------:R-:W-:Y:S01]  /*0190*/  IADD3 R21, PT, PT, R15, R16, RZ ;  /* 0x000000100f157210 */ /* 0x000fe20007ffe0ff */
[----:B-1----:R-:W-:-:S02]  /*01a0*/  IMAD R18, R18, UR4, RZ ;  /* 0x0000000412127c24 */ /* 0x002fc4000f8e02ff */
[----:B0-----:R-:W-:-:S06]  /*01b0*/  VIADD R3, R4, 0xffffffe ;  /* 0x0ffffffe04037836 */ /* 0x001fcc0000000000 */
        /* <DEDUP_REMOVED lines=8> */
[----:B------:R-:W-:Y:S01]  /*0240*/  @P0 IMAD.IADD R2, R2, 0x1, -R15 ;  /* 0x0000000102020824 */ /* 0x000fe200078e0a0f */
[----:B------:R-:W-:-:S04]  /*0250*/  @P0 IADD3 R4, PT, PT, R4, 0x1, RZ ;  /* 0x0000000104040810 */ /* 0x000fc80007ffe0ff */
[----:B------:R-:W-:-:S13]  /*0260*/  ISETP.GE.U32.AND P1, PT, R2, R15, PT ;  /* 0x0000000f0200720c */ /* 0x000fda0003f26070 */
[----:B------:R-:W-:Y:S01]  /*0270*/  @P1 VIADD R4, R4, 0x1 ;  /* 0x0000000104041836 */ /* 0x000fe20000000000 */
[----:B------:R-:W-:-:S05]  /*0280*/  @!P2 LOP3.LUT R4, RZ, R15, RZ, 0x33, !PT ;  /* 0x0000000fff04a212 */ /* 0x000fca00078e33ff */
[----:B------:R-:W-:-:S05]  /*0290*/  IMAD.IADD R17, R17, 0x1, R4 ;  /* 0x0000000111117824 */ /* 0x000fca00078e0204 */
[----:B--2---:R-:W-:-:S07]  /*02a0*/  LOP3.LUT R22, R17, 0x3, RZ, 0xc0, !PT ;  /* 0x0000000311167812 */ /* 0x004fce00078ec0ff */
.L_x_12:
[----:B------:R-:W-:Y:S01]  /*02b0*/  ISETP.GT.U32.AND P0, PT, R0, 0x7fff, PT ;  /* 0x00007fff0000780c */ /* 0x000fe20003f04070 */
[----:B------:R-:W-:-:S12]  /*02c0*/  BSSY.RECONVERGENT B0, `(.L_x_7) ;  /* 0x0000030000007945 */ /* 0x000fd80003800200 */
[----:B012---:R-:W-:Y:S05]  /*02d0*/  @P0 BRA `(.L_x_8) ;  /* 0x0000000000b80947 */ /* 0x007fea0003800000 */
[----:B------:R-:W-:Y:S01]  /*02e0*/  ISETP.NE.AND P1, PT, R22, 0x3, PT ;  /* 0x000000031600780c */ /* 0x000fe20003f25270 */
[----:B------:R-:W-:Y:S01]  /*02f0*/  BSSY.RECONVERGENT B1, `(.L_x_9) ;  /* 0x0000015000017945 */ /* 0x000fe20003800200 */
[----:B------:R-:W-:Y:S01]  /*0300*/  ISETP.GE.U32.AND P0, PT, R17, 0x3, PT ;  /* 0x000000031100780c */ /* 0x000fe20003f06070 */
[----:B------:R-:W-:-:S10]  /*0310*/  IMAD.MOV.U32 R20, RZ, RZ, R0 ;  /* 0x000000ffff147224 */ /* 0x000fd400078e0000 */
[----:B------:R-:W-:Y:S05]  /*0320*/  @!P1 BRA `(.L_x_10) ;  /* 0x0000000000449947 */ /* 0x000fea0003800000 */
[----:B------:R-:W0:Y:S01]  /*0330*/  LDC.64 R4, c[0x0][0x380] ;  /* 0x0000e000ff047b82 */ /* 0x000e220000000a00 */
[----:B------:R-:W-:Y:S01]  /*0340*/  LEA R7, R0, R19, 0xc ;  /* 0x0000001300077211 */ /* 0x000fe200078e60ff */
[----:B------:R-:W-:Y:S01]  /*0350*/  IMAD.MOV.U32 R20, RZ, RZ, R14 ;  /* 0x000000ffff147224 */ /* 0x000fe200078e000e */
[----:B------:R-:W-:-:S05]  /*0360*/  ISETP.NE.AND P1, PT, R22, RZ, PT ;  /* 0x000000ff1600720c */ /* 0x000fca0003f25270 */
[----:B------:R-:W1:Y:S01]  /*0370*/  LDC.64 R2, c[0x0][0x388] ;  /* 0x0000e200ff027b82 */ /* 0x000e620000000a00 */
[----:B0-----:R-:W-:-:S05]  /*0380*/  IMAD.WIDE R6, R7, 0x8, R4 ;  /* 0x0000000807067825 */ /* 0x001fca00078e0204 */
[----:B-1----:R0:W-:Y:S02]  /*0390*/  STG.E.64 desc[UR6][R6.64], R2 ;  /* 0x0000000206007986 */ /* 0x0021e4000c101b06 */
[----:B------:R-:W-:Y:S05]  /*03a0*/  @!P1 BRA `(.L_x_10) ;  /* 0x0000000000249947 */ /* 0x000fea0003800000 */
[----:B------:R-:W-:Y:S02]  /*03b0*/  ISETP.NE.AND P1, PT, R22, 0x1, PT ;  /* 0x000000011600780c */ /* 0x000fe40003f25270 */
[----:B0-----:R-:W-:Y:S02]  /*03c0*/  LEA R7, R14, R19, 0xc ;  /* 0x000000130e077211 */ /* 0x001fe400078e60ff */
[----:B------:R-:W-:-:S03]  /*03d0*/  MOV R20, R16 ;  /* 0x0000001000147202 */ /* 0x000fc60000000f00 */
[----:B------:R-:W-:-:S05]  /*03e0*/  IMAD.WIDE R6, R7, 0x8, R4 ;  /* 0x0000000807067825 */ /* 0x000fca00078e0204 */
[----:B------:R1:W-:Y:S01]  /*03f0*/  STG.E.64 desc[UR6][R6.64], R2 ;  /* 0x0000000206007986 */ /* 0x0003e2000c101b06 */
[----:B------:R-:W-:Y:S02]  /*0400*/  @P1 IMAD R9, R16, 0x1000, R19 ;  /* 0x0000100010091824 */ /* 0x000fe400078e0213 */
[----:B------:R-:W-:Y:S02]  /*0410*/  @P1 IMAD.MOV.U32 R20, RZ, RZ, R21 ;  /* 0x000000ffff141224 */ /* 0x000fe400078e0015 */
[----:B------:R-:W-:-:S05]  /*0420*/  @P1 IMAD.WIDE R4, R9, 0x8, R4 ;  /* 0x0000000809041825 */ /* 0x000fca00078e0204 */
[----:B------:R1:W-:Y:S02]  /*0430*/  @P1 STG.E.64 desc[UR6][R4.64], R2 ;  /* 0x0000000204001986 */ /* 0x0003e4000c101b06 */
.L_x_10:
[----:B------:R-:W-:Y:S05]  /*0440*/  BSYNC.RECONVERGENT B1 ;  /* 0x0000000000017941 */ /* 0x000fea0003800200 */
.L_x_9:
[----:B------:R-:W-:Y:S05]  /*0450*/  @!P0 BRA `(.L_x_8) ;  /* 0x0000000000588947 */ /* 0x000fea0003800000 */
[----:B01----:R-:W0:Y:S01]  /*0460*/  LDC.64 R2, c[0x0][0x380] ;  /* 0x0000e000ff027b82 */ /* 0x003e220000000a00 */
[----:B------:R-:W-:Y:S01]  /*0470*/  IADD3 R6, PT, PT, R15, R20, RZ ;  /* 0x000000140f067210 */ /* 0x000fe20007ffe0ff */
[----:B------:R-:W-:-:S03]  /*0480*/  IMAD R24, R20, 0x1000, R19 ;  /* 0x0000100014187824 */ /* 0x000fc600078e0213 */
[----:B------:R-:W-:Y:S01]  /*0490*/  LEA R26, R6, R19, 0xc ;  /* 0x00000013061a7211 */ /* 0x000fe200078e60ff */
[C-C-:B------:R-:W-:Y:S02]  /*04a0*/  IMAD R23, R15.reuse, 0x3000, R24.reuse ;  /* 0x000030000f177824 */ /* 0x140fe400078e0218 */
[----:B------:R-:W1:Y:S01]  /*04b0*/  LDC.64 R4, c[0x0][0x388] ;  /* 0x0000e200ff047b82 */ /* 0x000e620000000a00 */
[----:B------:R-:W-:-:S07]  /*04c0*/  IMAD R25, R15, 0x2000, R24 ;  /* 0x000020000f197824 */ /* 0x000fce00078e0218 */
.L_x_11:
[----:B0-2---:R-:W-:Y:S01]  /*04d0*/  IMAD.WIDE R10, R24, 0x8, R2 ;  /* 0x00000008180a7825 */ /* 0x005fe200078e0202 */
[----:B------:R-:W-:-:S03]  /*04e0*/  LEA R20, R15, R20, 0x2 ;  /* 0x000000140f147211 */ /* 0x000fc600078e10ff */
[--C-:B------:R-:W-:Y:S01]  /*04f0*/  IMAD.WIDE R6, R26, 0x8, R2.reuse ;  /* 0x000000081a067825 */ /* 0x100fe200078e0202 */
[----:B-1----:R2:W-:Y:S01]  /*0500*/  STG.E.64 desc[UR6][R10.64], R4 ;  /* 0x000000040a007986 */ /* 0x0025e2000c101b06 */
[----:B------:R-:W-:Y:S02]  /*0510*/  ISETP.GE.U32.AND P0, PT, R20, 0x8000, PT ;  /* 0x000080001400780c */ /* 0x000fe40003f06070 */
[--C-:B------:R-:W-:Y:S01]  /*0520*/  IMAD.WIDE R8, R25, 0x8, R2.reuse ;  /* 0x0000000819087825 */ /* 0x100fe200078e0202 */
[----:B------:R2:W-:Y:S01]  /*0530*/  STG.E.64 desc[UR6][R6.64], R4 ;  /* 0x0000000406007986 */ /* 0x0005e2000c101b06 */
[----:B------:R-:W-:Y:S02]  /*0540*/  LEA R26, R15, R26, 0xe ;  /* 0x0000001a0f1a7211 */ /* 0x000fe400078e70ff */
[----:B------:R-:W-:Y:S01]  /*0550*/  IMAD.WIDE R12, R23, 0x8, R2 ;  /* 0x00000008170c7825 */ /* 0x000fe200078e0202 */
[----:B------:R2:W-:Y:S01]  /*0560*/  STG.E.64 desc[UR6][R8.64], R4 ;  /* 0x0000000408007986 */ /* 0x0005e2000c101b06 */
[----:B------:R-:W-:-:S02]  /*0570*/  LEA R23, R15, R23, 0xe ;  /* 0x000000170f177211 */ /* 0x000fc400078e70ff */
[C---:B------:R-:W-:Y:S01]  /*0580*/  IMAD R24, R15.reuse, 0x4000, R24 ;  /* 0x000040000f187824 */ /* 0x040fe200078e0218 */
[----:B------:R2:W-:Y:S01]  /*0590*/  STG.E.64 desc[UR6][R12.64], R4 ;  /* 0x000000040c007986 */ /* 0x0005e2000c101b06 */
[----:B------:R-:W-:Y:S01]  /*05a0*/  IMAD R25, R15, 0x4000, R25 ;  /* 0x000040000f197824 */ /* 0x000fe200078e0219 */
[----:B------:R-:W-:Y:S06]  /*05b0*/  @!P0 BRA `(.L_x_11) ;  /* 0xfffffffc00c48947 */ /* 0x000fec000383ffff */
.L_x_8:
[----:B------:R-:W-:Y:S05]  /*05c0*/  BSYNC.RECONVERGENT B0 ;  /* 0x0000000000007941 */ /* 0x000fea0003800200 */
.L_x_7:
[----:B------:R-:W-:-:S04]  /*05d0*/  IADD3 R19, PT, PT, R18, R19, RZ ;  /* 0x0000001312137210 */ /* 0x000fc80007ffe0ff */
[----:B------:R-:W-:-:S13]  /*05e0*/  ISETP.GE.AND P0, PT, R19, 0x1000, PT ;  /* 0x000010001300780c */ /* 0x000fda0003f06270 */
[----:B------:R-:W-:Y:S05]  /*05f0*/  @!P0 BRA `(.L_x_12) ;  /* 0xfffffffc002c8947 */ /* 0x000fea000383ffff */
[----:B------:R-:W-:Y:S05]  /*0600*/  EXIT ;  /* 0x000000000000794d */ /* 0x000fea0003800000 */
.L_x_13:
        /* <DEDUP_REMOVED lines=15> */
.L_x_15:


//--------------------- .nv.shared.reserved.0     --------------------------
	.section	.nv.shared.reserved.0,"aw",@nobits
	.weak		__nv_reservedSMEM_offset_0_alias
	.size		__nv_reservedSMEM_offset_0_alias, 0, 64
	.other		__nv_reservedSMEM_offset_0_alias,@"STO_CUDA_RESERVED_SHARED STV_DEFAULT"
__nv_reservedSMEM_offset_0_alias:
	.zero		0
	.zero		64


//--------------------- .nv.constant0._Z9matrixAddPdS_S_ --------------------------
	.section	.nv.constant0._Z9matrixAddPdS_S_,"a",@progbits
	.sectionflags	@""
	.align	4
.nv.constant0._Z9matrixAddPdS_S_:
	.zero		920


//--------------------- .nv.constant0._Z10matrixInitPdd --------------------------
	.section	.nv.constant0._Z10matrixInitPdd,"a",@progbits
	.sectionflags	@""
	.align	4
.nv.constant0._Z10matrixInitPdd:
	.zero		912


//--------------------- SYMBOLS --------------------------

	.type		.nv.reservedSmem.offset0,@object
	.size		.nv.reservedSmem.offset0,0x4
